//
// Generated by NVIDIA NVVM Compiler
//
// Compiler Build ID: CL-36424714
// Cuda compilation tools, release 13.0, V13.0.88
// Based on NVVM 20.0.0
//

.version 9.0
.target sm_100
.address_size 64

	// .globl	_Z15mulMatrixKernelPiPKiS1_im

.visible .entry _Z15mulMatrixKernelPiPKiS1_im(
	.param .u64 .ptr .align 1 _Z15mulMatrixKernelPiPKiS1_im_param_0,
	.param .u64 .ptr .align 1 _Z15mulMatrixKernelPiPKiS1_im_param_1,
	.param .u64 .ptr .align 1 _Z15mulMatrixKernelPiPKiS1_im_param_2,
	.param .u32 _Z15mulMatrixKernelPiPKiS1_im_param_3,
	.param .u64 _Z15mulMatrixKernelPiPKiS1_im_param_4
)
{
	.reg .pred 	%p<12>;
	.reg .b32 	%r<91>;
	.reg .b64 	%rd<61>;

	ld.param.u64 	%rd13, [_Z15mulMatrixKernelPiPKiS1_im_param_0];
	ld.param.u64 	%rd15, [_Z15mulMatrixKernelPiPKiS1_im_param_1];
	ld.param.u64 	%rd16, [_Z15mulMatrixKernelPiPKiS1_im_param_2];
	ld.param.u32 	%r27, [_Z15mulMatrixKernelPiPKiS1_im_param_3];
	ld.param.u64 	%rd14, [_Z15mulMatrixKernelPiPKiS1_im_param_4];
	cvta.to.global.u64 	%rd1, %rd16;
	cvta.to.global.u64 	%rd2, %rd15;
	mov.u32 	%r28, %ctaid.x;
	mov.u32 	%r29, %ntid.x;
	mov.u32 	%r30, %tid.x;
	mad.lo.s32 	%r1, %r28, %r29, %r30;
	div.s32 	%r2, %r1, %r27;
	setp.ge.s32 	%p1, %r2, %r27;
	setp.lt.s32 	%p2, %r27, 0;
	or.pred  	%p3, %p2, %p1;
	@%p3 bra 	$L__BB0_13;
	cvt.s64.s32 	%rd17, %r2;
	mul.lo.s64 	%rd3, %rd14, %rd17;
	rem.s32 	%r33, %r1, %r27;
	cvt.s64.s32 	%rd4, %r33;
	max.u32 	%r3, %r27, 1;
	and.b32  	%r4, %r3, 7;
	setp.lt.u32 	%p4, %r27, 8;
	mov.b32 	%r85, 0;
	mov.u32 	%r90, %r85;
	@%p4 bra 	$L__BB0_4;
	and.b32  	%r85, %r3, 2147483640;
	neg.s32 	%r79, %r85;
	shl.b64 	%rd18, %rd4, 2;
	add.s64 	%rd60, %rd1, %rd18;
	shl.b64 	%rd6, %rd14, 5;
	shl.b64 	%rd19, %rd3, 2;
	add.s64 	%rd20, %rd19, %rd2;
	add.s64 	%rd59, %rd20, 16;
	shl.b64 	%rd8, %rd14, 2;
	mov.b32 	%r90, 0;
$L__BB0_3:
	.pragma "nounroll";
	ld.global.u32 	%r35, [%rd59+-16];
	ld.global.u32 	%r36, [%rd60];
	mad.lo.s32 	%r37, %r36, %r35, %r90;
	ld.global.u32 	%r38, [%rd59+-12];
	add.s64 	%rd21, %rd60, %rd8;
	ld.global.u32 	%r39, [%rd21];
	mad.lo.s32 	%r40, %r39, %r38, %r37;
	ld.global.u32 	%r41, [%rd59+-8];
	add.s64 	%rd22, %rd21, %rd8;
	ld.global.u32 	%r42, [%rd22];
	mad.lo.s32 	%r43, %r42, %r41, %r40;
	ld.global.u32 	%r44, [%rd59+-4];
	add.s64 	%rd23, %rd22, %rd8;
	ld.global.u32 	%r45, [%rd23];
	mad.lo.s32 	%r46, %r45, %r44, %r43;
	ld.global.u32 	%r47, [%rd59];
	add.s64 	%rd24, %rd23, %rd8;
	ld.global.u32 	%r48, [%rd24];
	mad.lo.s32 	%r49, %r48, %r47, %r46;
	ld.global.u32 	%r50, [%rd59+4];
	add.s64 	%rd25, %rd24, %rd8;
	ld.global.u32 	%r51, [%rd25];
	mad.lo.s32 	%r52, %r51, %r50, %r49;
	ld.global.u32 	%r53, [%rd59+8];
	add.s64 	%rd26, %rd25, %rd8;
	ld.global.u32 	%r54, [%rd26];
	mad.lo.s32 	%r55, %r54, %r53, %r52;
	ld.global.u32 	%r56, [%rd59+12];
	add.s64 	%rd27, %rd26, %rd8;
	ld.global.u32 	%r57, [%rd27];
	mad.lo.s32 	%r90, %r57, %r56, %r55;
	add.s32 	%r79, %r79, 8;
	add.s64 	%rd60, %rd60, %rd6;
	add.s64 	%rd59, %rd59, 32;
	setp.ne.s32 	%p5, %r79, 0;
	@%p5 bra 	$L__BB0_3;
$L__BB0_4:
	setp.eq.s32 	%p6, %r4, 0;
	@%p6 bra 	$L__BB0_12;
	and.b32  	%r14, %r3, 3;
	setp.lt.u32 	%p7, %r4, 4;
	@%p7 bra 	$L__BB0_7;
	cvt.u64.u32 	%rd28, %r85;
	add.s64 	%rd29, %rd3, %rd28;
	shl.b64 	%rd30, %rd29, 2;
	add.s64 	%rd31, %rd2, %rd30;
	ld.global.u32 	%r59, [%rd31];
	mad.lo.s64 	%rd32, %rd14, %rd28, %rd4;
	shl.b64 	%rd33, %rd32, 2;
	add.s64 	%rd34, %rd1, %rd33;
	ld.global.u32 	%r60, [%rd34];
	mad.lo.s32 	%r61, %r60, %r59, %r90;
	ld.global.u32 	%r62, [%rd31+4];
	shl.b64 	%rd35, %rd14, 2;
	add.s64 	%rd36, %rd34, %rd35;
	ld.global.u32 	%r63, [%rd36];
	mad.lo.s32 	%r64, %r63, %r62, %r61;
	ld.global.u32 	%r65, [%rd31+8];
	add.s64 	%rd37, %rd36, %rd35;
	ld.global.u32 	%r66, [%rd37];
	mad.lo.s32 	%r67, %r66, %r65, %r64;
	ld.global.u32 	%r68, [%rd31+12];
	add.s64 	%rd38, %rd37, %rd35;
	ld.global.u32 	%r69, [%rd38];
	mad.lo.s32 	%r90, %r69, %r68, %r67;
	add.s32 	%r85, %r85, 4;
$L__BB0_7:
	setp.eq.s32 	%p8, %r14, 0;
	@%p8 bra 	$L__BB0_12;
	setp.eq.s32 	%p9, %r14, 1;
	@%p9 bra 	$L__BB0_10;
	cvt.u64.u32 	%rd39, %r85;
	add.s64 	%rd40, %rd3, %rd39;
	shl.b64 	%rd41, %rd40, 2;
	add.s64 	%rd42, %rd2, %rd41;
	ld.global.u32 	%r71, [%rd42];
	mad.lo.s64 	%rd43, %rd14, %rd39, %rd4;
	shl.b64 	%rd44, %rd43, 2;
	add.s64 	%rd45, %rd1, %rd44;
	ld.global.u32 	%r72, [%rd45];
	mad.lo.s32 	%r73, %r72, %r71, %r90;
	ld.global.u32 	%r74, [%rd42+4];
	shl.b64 	%rd46, %rd14, 2;
	add.s64 	%rd47, %rd45, %rd46;
	ld.global.u32 	%r75, [%rd47];
	mad.lo.s32 	%r90, %r75, %r74, %r73;
	add.s32 	%r85, %r85, 2;
$L__BB0_10:
	and.b32  	%r76, %r3, 1;
	setp.eq.b32 	%p10, %r76, 1;
	not.pred 	%p11, %p10;
	@%p11 bra 	$L__BB0_12;
	cvt.u64.u32 	%rd48, %r85;
	add.s64 	%rd49, %rd3, %rd48;
	shl.b64 	%rd50, %rd49, 2;
	add.s64 	%rd51, %rd2, %rd50;
	ld.global.u32 	%r77, [%rd51];
	mad.lo.s64 	%rd52, %rd14, %rd48, %rd4;
	shl.b64 	%rd53, %rd52, 2;
	add.s64 	%rd54, %rd1, %rd53;
	ld.global.u32 	%r78, [%rd54];
	mad.lo.s32 	%r90, %r78, %r77, %r90;
$L__BB0_12:
	add.s64 	%rd55, %rd3, %rd4;
	cvta.to.global.u64 	%rd56, %rd13;
	shl.b64 	%rd57, %rd55, 2;
	add.s64 	%rd58, %rd56, %rd57;
	st.global.u32 	[%rd58], %r90;
$L__BB0_13:
	ret;

}
	// .globl	_Z9addKernelPiPKiS1_
.visible .entry _Z9addKernelPiPKiS1_(
	.param .u64 .ptr .align 1 _Z9addKernelPiPKiS1__param_0,
	.param .u64 .ptr .align 1 _Z9addKernelPiPKiS1__param_1,
	.param .u64 .ptr .align 1 _Z9addKernelPiPKiS1__param_2
)
{
	.reg .b32 	%r<5>;
	.reg .b64 	%rd<11>;

	ld.param.u64 	%rd1, [_Z9addKernelPiPKiS1__param_0];
	ld.param.u64 	%rd2, [_Z9addKernelPiPKiS1__param_1];
	ld.param.u64 	%rd3, [_Z9addKernelPiPKiS1__param_2];
	cvta.to.global.u64 	%rd4, %rd1;
	cvta.to.global.u64 	%rd5, %rd3;
	cvta.to.global.u64 	%rd6, %rd2;
	mov.u32 	%r1, %tid.x;
	mul.wide.u32 	%rd7, %r1, 4;
	add.s64 	%rd8, %rd6, %rd7;
	ld.global.u32 	%r2, [%rd8];
	add.s64 	%rd9, %rd5, %rd7;
	ld.global.u32 	%r3, [%rd9];
	add.s32 	%r4, %r3, %r2;
	add.s64 	%rd10, %rd4, %rd7;
	st.global.u32 	[%rd10], %r4;
	ret;

}


// ===== COMPILED SASS (sm_100) =====

	.target	sm_100

	.elftype	@"ET_EXEC"


//--------------------- .note.nv.tkinfo           --------------------------
	.section	.note.nv.tkinfo,"",@"SHT_NOTE"
	.sectionflags	@"SHF_NOTE_NV_TKINFO"
	.tkinfo
        /*0018*/ 	.word	0x00000002
        /*0030*/ 	.string	""
        /*0030*/ 	.string	"ptxas"
        /*0030*/ 	.string	"Cuda compilation tools, release 13.0, V13.0.88"
        /*0030*/ 	.string	"Build cuda_13.0.r13.0/compiler.36424714_0"
        /*0030*/ 	.string	"-arch sm_100 -m 64 "



//--------------------- .note.nv.cuinfo           --------------------------
	.section	.note.nv.cuinfo,"",@"SHT_NOTE"
	.sectionflags	@"SHF_NOTE_NV_CUINFO"
        /*0018*/ 	.short	0x0002
        /*001a*/ 	.short	0x0064
        /*001c*/ 	.short	0x0082
	.zero		2


//--------------------- .nv.info                  --------------------------
	.section	.nv.info,"",@"SHT_CUDA_INFO"
	.align	4


	//----- nvinfo : EIATTR_REGCOUNT
	.align		4
        /*0000*/ 	.byte	0x04, 0x2f
        /*0002*/ 	.short	(.L_1 - .L_0)
	.align		4
.L_0:
        /*0004*/ 	.word	index@(_Z15mulMatrixKernelPiPKiS1_im)
        /*0008*/ 	.word	0x00000020


	//----- nvinfo : EIATTR_FRAME_SIZE
	.align		4
.L_1:
        /*000c*/ 	.byte	0x04, 0x11
        /*000e*/ 	.short	(.L_3 - .L_2)
	.align		4
.L_2:
        /*0010*/ 	.word	index@(_Z15mulMatrixKernelPiPKiS1_im)
        /*0014*/ 	.word	0x00000000


	//----- nvinfo : EIATTR_REGCOUNT
	.align		4
.L_3:
        /*0018*/ 	.byte	0x04, 0x2f
        /*001a*/ 	.short	(.L_5 - .L_4)
	.align		4
.L_4:
        /*001c*/ 	.word	index@(_Z9addKernelPiPKiS1_)
        /*0020*/ 	.word	0x0000000c


	//----- nvinfo : EIATTR_FRAME_SIZE
	.align		4
.L_5:
        /*0024*/ 	.byte	0x04, 0x11
        /*0026*/ 	.short	(.L_7 - .L_6)
	.align		4
.L_6:
        /*0028*/ 	.word	index@(_Z9addKernelPiPKiS1_)
        /*002c*/ 	.word	0x00000000


	//----- nvinfo : EIATTR_MIN_STACK_SIZE
	.align		4
.L_7:
        /*0030*/ 	.byte	0x04, 0x12
        /*0032*/ 	.short	(.L_9 - .L_8)
	.align		4
.L_8:
        /*0034*/ 	.word	index@(_Z9addKernelPiPKiS1_)
        /*0038*/ 	.word	0x00000000


	//----- nvinfo : EIATTR_MIN_STACK_SIZE
	.align		4
.L_9:
        /*003c*/ 	.byte	0x04, 0x12
        /*003e*/ 	.short	(.L_11 - .L_10)
	.align		4
.L_10:
        /*0040*/ 	.word	index@(_Z15mulMatrixKernelPiPKiS1_im)
        /*0044*/ 	.word	0x00000000
.L_11:


//--------------------- .nv.compat                --------------------------
	.section	.nv.compat,"",@"SHT_CUDA_COMPAT_INFO"
	.align	4
        /*0000*/ 	.byte	0x02, 0x09, 0x00, 0x00, 0x02, 0x02, 0x01, 0x00, 0x02, 0x05, 0x05, 0x00, 0x03, 0x07, 0x01, 0x01
        /*0010*/ 	.byte	0x02, 0x03, 0x00, 0x00, 0x02, 0x06, 0x01, 0x00, 0x04, 0x0b, 0x08, 0x00, 0x09, 0x00, 0x00, 0x00
        /*0020*/ 	.byte	0x00, 0x00, 0x00, 0x00


//--------------------- .nv.info._Z9addKernelPiPKiS1_ --------------------------
	.section	.nv.info._Z9addKernelPiPKiS1_,"",@"SHT_CUDA_INFO"
	.sectionflags	@""
	.align	4


	//----- nvinfo : EIATTR_CUDA_API_VERSION
	.align		4
        /*0000*/ 	.byte	0x04, 0x37
        /*0002*/ 	.short	(.L_13 - .L_12)
.L_12:
        /*0004*/ 	.word	0x00000082


	//----- nvinfo : EIATTR_KPARAM_INFO
	.align		4
.L_13:
        /*0008*/ 	.byte	0x04, 0x17
        /*000a*/ 	.short	(.L_15 - .L_14)
.L_14:
        /*000c*/ 	.word	0x00000000
        /*0010*/ 	.short	0x0002
        /*0012*/ 	.short	0x0010
        /*0014*/ 	.byte	0x00, 0xf5, 0x21, 0x00


	//----- nvinfo : EIATTR_KPARAM_INFO
	.align		4
.L_15:
        /*0018*/ 	.byte	0x04, 0x17
        /*001a*/ 	.short	(.L_17 - .L_16)
.L_16:
        /*001c*/ 	.word	0x00000000
        /*0020*/ 	.short	0x0001
        /*0022*/ 	.short	0x0008
        /*0024*/ 	.byte	0x00, 0xf5, 0x21, 0x00


	//----- nvinfo : EIATTR_KPARAM_INFO
	.align		4
.L_17:
        /*0028*/ 	.byte	0x04, 0x17
        /*002a*/ 	.short	(.L_19 - .L_18)
.L_18:
        /*002c*/ 	.word	0x00000000
        /*0030*/ 	.short	0x0000
        /*0032*/ 	.short	0x0000
        /*0034*/ 	.byte	0x00, 0xf5, 0x21, 0x00


	//----- nvinfo : EIATTR_SPARSE_MMA_MASK
	.align		4
.L_19:
        /*0038*/ 	.byte	0x03, 0x50
        /*003a*/ 	.short	0x0000


	//----- nvinfo : EIATTR_MAXREG_COUNT
	.align		4
        /*003c*/ 	.byte	0x03, 0x1b
        /*003e*/ 	.short	0x00ff


	//----- nvinfo : EIATTR_MERCURY_ISA_VERSION
	.align		4
        /*0040*/ 	.byte	0x03, 0x5f
        /*0042*/ 	.short	0x0101


	//----- nvinfo : EIATTR_VRC_CTA_INIT_COUNT
	.align		4
        /*0044*/ 	.byte	0x02, 0x4a
	.zero		1
	.zero		1


	//----- nvinfo : EIATTR_EXIT_INSTR_OFFSETS
	.align		4
        /*0048*/ 	.byte	0x04, 0x1c
        /*004a*/ 	.short	(.L_21 - .L_20)


	//   ....[0]....
.L_20:
        /*004c*/ 	.word	0x000000d0


	//----- nvinfo : EIATTR_CBANK_PARAM_SIZE
	.align		4
.L_21:
        /*0050*/ 	.byte	0x03, 0x19
        /*0052*/ 	.short	0x0018


	//----- nvinfo : EIATTR_PARAM_CBANK
	.align		4
        /*0054*/ 	.byte	0x04, 0x0a
        /*0056*/ 	.short	(.L_23 - .L_22)
	.align		4
.L_22:
        /*0058*/ 	.word	index@(.nv.constant0._Z9addKernelPiPKiS1_)
        /*005c*/ 	.short	0x0380
        /*005e*/ 	.short	0x0018


	//----- nvinfo : EIATTR_SW_WAR
	.align		4
.L_23:
        /*0060*/ 	.byte	0x04, 0x36
        /*0062*/ 	.short	(.L_25 - .L_24)
.L_24:
        /*0064*/ 	.word	0x00000008
.L_25:


//--------------------- .nv.info._Z15mulMatrixKernelPiPKiS1_im --------------------------
	.section	.nv.info._Z15mulMatrixKernelPiPKiS1_im,"",@"SHT_CUDA_INFO"
	.sectionflags	@""
	.align	4


	//----- nvinfo : EIATTR_CUDA_API_VERSION
	.align		4
        /*0000*/ 	.byte	0x04, 0x37
        /*0002*/ 	.short	(.L_27 - .L_26)
.L_26:
        /*0004*/ 	.word	0x00000082


	//----- nvinfo : EIATTR_KPARAM_INFO
	.align		4
.L_27:
        /*0008*/ 	.byte	0x04, 0x17
        /*000a*/ 	.short	(.L_29 - .L_28)
.L_28:
        /*000c*/ 	.word	0x00000000
        /*0010*/ 	.short	0x0004
        /*0012*/ 	.short	0x0020
        /*0014*/ 	.byte	0x00, 0xf0, 0x21, 0x00


	//----- nvinfo : EIATTR_KPARAM_INFO
	.align		4
.L_29:
        /*0018*/ 	.byte	0x04, 0x17
        /*001a*/ 	.short	(.L_31 - .L_30)
.L_30:
        /*001c*/ 	.word	0x00000000
        /*0020*/ 	.short	0x0003
        /*0022*/ 	.short	0x0018
        /*0024*/ 	.byte	0x00, 0xf0, 0x11, 0x00


	//----- nvinfo : EIATTR_KPARAM_INFO
	.align		4
.L_31:
        /*0028*/ 	.byte	0x04, 0x17
        /*002a*/ 	.short	(.L_33 - .L_32)
.L_32:
        /*002c*/ 	.word	0x00000000
        /*0030*/ 	.short	0x0002
        /*0032*/ 	.short	0x0010
        /*0034*/ 	.byte	0x00, 0xf5, 0x21, 0x00


	//----- nvinfo : EIATTR_KPARAM_INFO
	.align		4
.L_33:
        /*0038*/ 	.byte	0x04, 0x17
        /*003a*/ 	.short	(.L_35 - .L_34)
.L_34:
        /*003c*/ 	.word	0x00000000
        /*0040*/ 	.short	0x0001
        /*0042*/ 	.short	0x0008
        /*0044*/ 	.byte	0x00, 0xf5, 0x21, 0x00


	//----- nvinfo : EIATTR_KPARAM_INFO
	.align		4
.L_35:
        /*0048*/ 	.byte	0x04, 0x17
        /*004a*/ 	.short	(.L_37 - .L_36)
.L_36:
        /*004c*/ 	.word	0x00000000
        /*0050*/ 	.short	0x0000
        /*0052*/ 	.short	0x0000
        /*0054*/ 	.byte	0x00, 0xf5, 0x21, 0x00


	//----- nvinfo : EIATTR_SPARSE_MMA_MASK
	.align		4
.L_37:
        /*0058*/ 	.byte	0x03, 0x50
        /*005a*/ 	.short	0x0000


	//----- nvinfo : EIATTR_MAXREG_COUNT
	.align		4
        /*005c*/ 	.byte	0x03, 0x1b
        /*005e*/ 	.short	0x00ff


	//----- nvinfo : EIATTR_MERCURY_ISA_VERSION
	.align		4
        /*0060*/ 	.byte	0x03, 0x5f
        /*0062*/ 	.short	0x0101


	//----- nvinfo : EIATTR_VRC_CTA_INIT_COUNT
	.align		4
        /*0064*/ 	.byte	0x02, 0x4a
	.zero		1
	.zero		1


	//----- nvinfo : EIATTR_EXIT_INSTR_OFFSETS
	.align		4
        /*0068*/ 	.byte	0x04, 0x1c
        /*006a*/ 	.short	(.L_39 - .L_38)


	//   ....[0]....
.L_38:
        /*006c*/ 	.word	0x00000200


	//   ....[1]....
        /*0070*/ 	.word	0x00000ca0


	//----- nvinfo : EIATTR_CBANK_PARAM_SIZE
	.align		4
.L_39:
        /*0074*/ 	.byte	0x03, 0x19
        /*0076*/ 	.short	0x0028


	//----- nvinfo : EIATTR_PARAM_CBANK
	.align		4
        /*0078*/ 	.byte	0x04, 0x0a
        /*007a*/ 	.short	(.L_41 - .L_40)
	.align		4
.L_40:
        /*007c*/ 	.word	index@(.nv.constant0._Z15mulMatrixKernelPiPKiS1_im)
        /*0080*/ 	.short	0x0380
        /*0082*/ 	.short	0x0028


	//----- nvinfo : EIATTR_SW_WAR
	.align		4
.L_41:
        /*0084*/ 	.byte	0x04, 0x36
        /*0086*/ 	.short	(.L_43 - .L_42)
.L_42:
        /*0088*/ 	.word	0x00000008
.L_43:


//--------------------- .nv.callgraph             --------------------------
	.section	.nv.callgraph,"",@"SHT_CUDA_CALLGRAPH"
	.align	4
	.sectionentsize	8
	.align		4
        /*0000*/ 	.word	0x00000000
	.align		4
        /*0004*/ 	.word	0xffffffff
	.align		4
        /*0008*/ 	.word	0x00000000
	.align		4
        /*000c*/ 	.word	0xfffffffe
	.align		4
        /*0010*/ 	.word	0x00000000
	.align		4
        /*0014*/ 	.word	0xfffffffd
	.align		4
        /*0018*/ 	.word	0x00000000
	.align		4
        /*001c*/ 	.word	0xfffffffc


//--------------------- .text._Z9addKernelPiPKiS1_ --------------------------
	.section	.text._Z9addKernelPiPKiS1_,"ax",@progbits
	.align	128
        .global         _Z9addKernelPiPKiS1_
        .type           _Z9addKernelPiPKiS1_,@function
        .size           _Z9addKernelPiPKiS1_,(.L_x_7 - _Z9addKernelPiPKiS1_)
        .other          _Z9addKernelPiPKiS1_,@"STO_CUDA_ENTRY STV_DEFAULT"
_Z9addKernelPiPKiS1_:
.text._Z9addKernelPiPKiS1_:
[----:B------:R-:W-:Y:S01]  /*0000*/  LDC R1, c[0x0][0x37c] ;  /* 0x0000df00ff017b82 */ /* 0x000fe20000000800 */
[----:B------:R-:W0:Y:S07]  /*0010*/  S2R R9, SR_TID.X ;  /* 0x0000000000097919 */ /* 0x000e2e0000002100 */
[----:B------:R-:W0:Y:S01]  /*0020*/  LDC.64 R2, c[0x0][0x388] ;  /* 0x0000e200ff027b82 */ /* 0x000e220000000a00 */
[----:B------:R-:W1:Y:S07]  /*0030*/  LDCU.64 UR4, c[0x0][0x358] ;  /* 0x00006b00ff0477ac */ /* 0x000e6e0008000a00 */
[----:B------:R-:W2:Y:S08]  /*0040*/  LDC.64 R4, c[0x0][0x390] ;  /* 0x0000e400ff047b82 */ /* 0x000eb00000000a00 */
[----:B------:R-:W3:Y:S01]  /*0050*/  LDC.64 R6, c[0x0][0x380] ;  /* 0x0000e000ff067b82 */ /* 0x000ee20000000a00 */
[----:B0-----:R-:W-:-:S04]  /*0060*/  IMAD.WIDE.U32 R2, R9, 0x4, R2 ;  /* 0x0000000409027825 */ /* 0x001fc800078e0002 */
[C---:B--2---:R-:W-:Y:S02]  /*0070*/  IMAD.WIDE.U32 R4, R9.reuse, 0x4, R4 ;  /* 0x0000000409047825 */ /* 0x044fe400078e0004 */
[----:B-1----:R-:W2:Y:S04]  /*0080*/  LDG.E R2, desc[UR4][R2.64] ;  /* 0x0000000402027981 */ /* 0x002ea8000c1e1900 */
[----:B------:R-:W2:Y:S01]  /*0090*/  LDG.E R5, desc[UR4][R4.64] ;  /* 0x0000000404057981 */ /* 0x000ea2000c1e1900 */
[----:B---3--:R-:W-:Y:S01]  /*00a0*/  IMAD.WIDE.U32 R6, R9, 0x4, R6 ;  /* 0x0000000409067825 */ /* 0x008fe200078e0006 */
[----:B--2---:R-:W-:-:S05]  /*00b0*/  IADD3 R9, PT, PT, R2, R5, RZ ;  /* 0x0000000502097210 */ /* 0x004fca0007ffe0ff */
[----:B------:R-:W-:Y:S01]  /*00c0*/  STG.E desc[UR4][R6.64], R9 ;  /* 0x0000000906007986 */ /* 0x000fe2000c101904 */
[----:B------:R-:W-:Y:S05]  /*00d0*/  EXIT ;  /* 0x000000000000794d */ /* 0x000fea0003800000 */
.L_x_0:
[----:B------:R-:W-:-:S00]  /*00e0*/  BRA `(.L_x_0) ;  /* 0xfffffffc00fc7947 */ /* 0x000fc0000383ffff */
[----:B------:R-:W-:-:S00]  /*00f0*/  NOP ;  /* 0x0000000000007918 */ /* 0x000fc00000000000 */
        /* <DEDUP_REMOVED lines=8> */
.L_x_7:


//--------------------- .text._Z15mulMatrixKernelPiPKiS1_im --------------------------
	.section	.text._Z15mulMatrixKernelPiPKiS1_im,"ax",@progbits
	.align	128
        .global         _Z15mulMatrixKernelPiPKiS1_im
        .type           _Z15mulMatrixKernelPiPKiS1_im,@function
        .size           _Z15mulMatrixKernelPiPKiS1_im,(.L_x_8 - _Z15mulMatrixKernelPiPKiS1_im)
        .other          _Z15mulMatrixKernelPiPKiS1_im,@"STO_CUDA_ENTRY STV_DEFAULT"
_Z15mulMatrixKernelPiPKiS1_im:
.text._Z15mulMatrixKernelPiPKiS1_im:
[----:B------:R-:W-:Y:S08]  /*0000*/  LDC R1, c[0x0][0x37c] ;  /* 0x0000df00ff017b82 */ /* 0x000ff00000000800 */
[----:B------:R-:W0:Y:S01]  /*0010*/  LDC R3, c[0x0][0x398] ;  /* 0x0000e600ff037b82 */ /* 0x000e220000000800 */
[----:B------:R-:W1:Y:S07]  /*0020*/  S2R R7, SR_TID.X ;  /* 0x0000000000077919 */ /* 0x000e6e0000002100 */
[----:B------:R-:W1:Y:S08]  /*0030*/  S2UR UR4, SR_CTAID.X ;  /* 0x00000000000479c3 */ /* 0x000e700000002500 */
[----:B------:R-:W1:Y:S01]  /*0040*/  LDC R0, c[0x0][0x360] ;  /* 0x0000d800ff007b82 */ /* 0x000e620000000800 */
[----:B0-----:R-:W-:-:S02]  /*0050*/  IABS R9, R3 ;  /* 0x0000000300097213 */ /* 0x001fc40000000000 */
[----:B------:R-:W-:Y:S02]  /*0060*/  LOP3.LUT R12, RZ, R3, RZ, 0x33, !PT ;  /* 0x00000003ff0c7212 */ /* 0x000fe400078e33ff */
[----:B------:R-:W0:Y:S01]  /*0070*/  I2F.RP R2, R9 ;  /* 0x0000000900027306 */ /* 0x000e220000209400 */
[----:B-1----:R-:W-:-:S07]  /*0080*/  IMAD R0, R0, UR4, R7 ;  /* 0x0000000400007c24 */ /* 0x002fce000f8e0207 */
[----:B0-----:R-:W0:Y:S02]  /*0090*/  MUFU.RCP R2, R2 ;  /* 0x0000000200027308 */ /* 0x001e240000001000 */
[----:B0-----:R-:W-:Y:S01]  /*00a0*/  VIADD R4, R2, 0xffffffe ;  /* 0x0ffffffe02047836 */ /* 0x001fe20000000000 */
[----:B------:R-:W-:-:S05]  /*00b0*/  IABS R2, R0 ;  /* 0x0000000000027213 */ /* 0x000fca0000000000 */
[----:B------:R0:W1:Y:S02]  /*00c0*/  F2I.FTZ.U32.TRUNC.NTZ R5, R4 ;  /* 0x0000000400057305 */ /* 0x000064000021f000 */
[----:B0-----:R-:W-:Y:S02]  /*00d0*/  IMAD.MOV.U32 R4, RZ, RZ, RZ ;  /* 0x000000ffff047224 */ /* 0x001fe400078e00ff */
[----:B-1----:R-:W-:-:S04]  /*00e0*/  IMAD.MOV R6, RZ, RZ, -R5 ;  /* 0x000000ffff067224 */ /* 0x002fc800078e0a05 */
[----:B------:R-:W-:-:S04]  /*00f0*/  IMAD R7, R6, R9, RZ ;  /* 0x0000000906077224 */ /* 0x000fc800078e02ff */
[----:B------:R-:W-:Y:S01]  /*0100*/  IMAD.HI.U32 R5, R5, R7, R4 ;  /* 0x0000000705057227 */ /* 0x000fe200078e0004 */
[----:B------:R-:W-:-:S04]  /*0110*/  LOP3.LUT R4, R0, R3, RZ, 0x3c, !PT ;  /* 0x0000000300047212 */ /* 0x000fc800078e3cff */
[----:B------:R-:W-:Y:S01]  /*0120*/  ISETP.GE.AND P2, PT, R4, RZ, PT ;  /* 0x000000ff0400720c */ /* 0x000fe20003f46270 */
[----:B------:R-:W-:-:S04]  /*0130*/  IMAD.HI.U32 R5, R5, R2, RZ ;  /* 0x0000000205057227 */ /* 0x000fc800078e00ff */
[----:B------:R-:W-:-:S04]  /*0140*/  IMAD.MOV R6, RZ, RZ, -R5 ;  /* 0x000000ffff067224 */ /* 0x000fc800078e0a05 */
[----:B------:R-:W-:-:S05]  /*0150*/  IMAD R2, R9, R6, R2 ;  /* 0x0000000609027224 */ /* 0x000fca00078e0202 */
[----:B------:R-:W-:-:S13]  /*0160*/  ISETP.GT.U32.AND P1, PT, R9, R2, PT ;  /* 0x000000020900720c */ /* 0x000fda0003f24070 */
[----:B------:R-:W-:Y:S02]  /*0170*/  @!P1 IMAD.IADD R2, R2, 0x1, -R9 ;  /* 0x0000000102029824 */ /* 0x000fe400078e0a09 */
[----:B------:R-:W-:Y:S01]  /*0180*/  @!P1 VIADD R5, R5, 0x1 ;  /* 0x0000000105059836 */ /* 0x000fe20000000000 */
[----:B------:R-:W-:Y:S02]  /*0190*/  ISETP.NE.AND P1, PT, R3, RZ, PT ;  /* 0x000000ff0300720c */ /* 0x000fe40003f25270 */
[----:B------:R-:W-:-:S13]  /*01a0*/  ISETP.GE.U32.AND P0, PT, R2, R9, PT ;  /* 0x000000090200720c */ /* 0x000fda0003f06070 */
[----:B------:R-:W-:-:S04]  /*01b0*/  @P0 VIADD R5, R5, 0x1 ;  /* 0x0000000105050836 */ /* 0x000fc80000000000 */
[----:B------:R-:W-:-:S05]  /*01c0*/  @!P2 IMAD.MOV R5, RZ, RZ, -R5 ;  /* 0x000000ffff05a224 */ /* 0x000fca00078e0a05 */
[----:B------:R-:W-:-:S04]  /*01d0*/  SEL R14, R12, R5, !P1 ;  /* 0x000000050c0e7207 */ /* 0x000fc80004800000 */
[----:B------:R-:W-:-:S04]  /*01e0*/  ISETP.GE.AND P0, PT, R14, R3, PT ;  /* 0x000000030e00720c */ /* 0x000fc80003f06270 */
[----:B------:R-:W-:-:S13]  /*01f0*/  ISETP.LT.OR P0, PT, R3, RZ, P0 ;  /* 0x000000ff0300720c */ /* 0x000fda0000701670 */
[----:B------:R-:W-:Y:S05]  /*0200*/  @P0 EXIT ;  /* 0x000000000000094d */ /* 0x000fea0003800000 */
[----:B------:R-:W0:Y:S01]  /*0210*/  LDC.64 R16, c[0x0][0x3a0] ;  /* 0x0000e800ff107b82 */ /* 0x000e220000000a00 */
[----:B------:R-:W-:Y:S01]  /*0220*/  ISETP.GE.AND P2, PT, R0, RZ, PT ;  /* 0x000000ff0000720c */ /* 0x000fe20003f46270 */
[----:B------:R-:W-:Y:S01]  /*0230*/  IMAD.IADD R5, R2, 0x1, -R9 ;  /* 0x0000000102057824 */ /* 0x000fe200078e0a09 */
[-C--:B------:R-:W-:Y:S01]  /*0240*/  ISETP.GT.U32.AND P0, PT, R9, R2.reuse, PT ;  /* 0x000000020900720c */ /* 0x080fe20003f04070 */
[----:B------:R-:W1:Y:S01]  /*0250*/  LDCU.64 UR4, c[0x0][0x358] ;  /* 0x00006b00ff0477ac */ /* 0x000e620008000a00 */
[----:B------:R-:W-:Y:S01]  /*0260*/  ISETP.GE.U32.AND P3, PT, R3, 0x8, PT ;  /* 0x000000080300780c */ /* 0x000fe20003f66070 */
[----:B------:R-:W-:Y:S01]  /*0270*/  IMAD.MOV.U32 R28, RZ, RZ, RZ ;  /* 0x000000ffff1c7224 */ /* 0x000fe200078e00ff */
[----:B------:R-:W-:Y:S02]  /*0280*/  SHF.R.S32.HI R7, RZ, 0x1f, R14 ;  /* 0x0000001fff077819 */ /* 0x000fe4000001140e */
[----:B------:R-:W-:Y:S02]  /*0290*/  SEL R5, R5, R2, !P0 ;  /* 0x0000000205057207 */ /* 0x000fe40004000000 */
[----:B------:R-:W-:Y:S01]  /*02a0*/  VIMNMX.U32 R0, PT, PT, R3, 0x1, !PT ;  /* 0x0000000103007848 */ /* 0x000fe20007fe0000 */
[----:B------:R-:W-:-:S02]  /*02b0*/  IMAD.MOV.U32 R3, RZ, RZ, RZ ;  /* 0x000000ffff037224 */ /* 0x000fc400078e00ff */
[----:B------:R-:W-:Y:S02]  /*02c0*/  @!P2 IADD3 R5, PT, PT, -R5, RZ, RZ ;  /* 0x000000ff0505a210 */ /* 0x000fe40007ffe1ff */
[----:B------:R-:W-:Y:S02]  /*02d0*/  LOP3.LUT R2, R0, 0x7, RZ, 0xc0, !PT ;  /* 0x0000000700027812 */ /* 0x000fe400078ec0ff */
[----:B------:R-:W-:Y:S02]  /*02e0*/  SEL R12, R12, R5, !P1 ;  /* 0x000000050c0c7207 */ /* 0x000fe40004800000 */
[----:B------:R-:W-:Y:S02]  /*02f0*/  ISETP.NE.AND P0, PT, R2, RZ, PT ;  /* 0x000000ff0200720c */ /* 0x000fe40003f05270 */
[----:B------:R-:W-:Y:S01]  /*0300*/  SHF.R.S32.HI R13, RZ, 0x1f, R12 ;  /* 0x0000001fff0d7819 */ /* 0x000fe2000001140c */
[----:B0-----:R-:W-:-:S04]  /*0310*/  IMAD R4, R7, R16, RZ ;  /* 0x0000001007047224 */ /* 0x001fc800078e02ff */
[C---:B------:R-:W-:Y:S02]  /*0320*/  IMAD R7, R14.reuse, R17, R4 ;  /* 0x000000110e077224 */ /* 0x040fe400078e0204 */
[----:B------:R-:W-:-:S04]  /*0330*/  IMAD.WIDE.U32 R14, R14, R16, RZ ;  /* 0x000000100e0e7225 */ /* 0x000fc800078e00ff */
[----:B------:R-:W-:Y:S01]  /*0340*/  IMAD.IADD R4, R15, 0x1, R7 ;  /* 0x000000010f047824 */ /* 0x000fe200078e0207 */
[----:B-1----:R-:W-:Y:S06]  /*0350*/  @!P3 BRA `(.L_x_1) ;  /* 0x000000040000b947 */ /* 0x002fec0003800000 */
[----:B------:R-:W0:Y:S01]  /*0360*/  LDCU.64 UR6, c[0x0][0x390] ;  /* 0x00007200ff0677ac */ /* 0x000e220008000a00 */
[----:B------:R-:W-:Y:S01]  /*0370*/  LOP3.LUT R3, R0, 0x7ffffff8, RZ, 0xc0, !PT ;  /* 0x7ffffff800037812 */ /* 0x000fe200078ec0ff */
[----:B------:R-:W-:Y:S01]  /*0380*/  IMAD.SHL.U32 R7, R17, 0x4, RZ ;  /* 0x0000000411077824 */ /* 0x000fe200078e00ff */
[C---:B------:R-:W-:Y:S01]  /*0390*/  SHF.L.U64.HI R8, R16.reuse, 0x5, R17 ;  /* 0x0000000510087819 */ /* 0x040fe20000010211 */
[----:B------:R-:W1:Y:S01]  /*03a0*/  LDCU.64 UR8, c[0x0][0x388] ;  /* 0x00007100ff0877ac */ /* 0x000e620008000a00 */
[----:B------:R-:W-:-:S04]  /*03b0*/  IMAD.WIDE.U32 R10, R16, 0x4, RZ ;  /* 0x00000004100a7825 */ /* 0x000fc800078e00ff */
[----:B------:R-:W-:Y:S02]  /*03c0*/  IMAD.MOV.U32 R28, RZ, RZ, RZ ;  /* 0x000000ffff1c7224 */ /* 0x000fe400078e00ff */
[----:B------:R-:W-:Y:S02]  /*03d0*/  IMAD.IADD R7, R11, 0x1, R7 ;  /* 0x000000010b077824 */ /* 0x000fe400078e0207 */
[----:B------:R-:W-:Y:S01]  /*03e0*/  IMAD.MOV R9, RZ, RZ, -R3 ;  /* 0x000000ffff097224 */ /* 0x000fe200078e0a03 */
[----:B0-----:R-:W-:Y:S02]  /*03f0*/  LEA R6, P1, R12, UR6, 0x2 ;  /* 0x000000060c067c11 */ /* 0x001fe4000f8210ff */
[----:B-1----:R-:W-:Y:S02]  /*0400*/  LEA R20, P2, R14, UR8, 0x2 ;  /* 0x000000080e147c11 */ /* 0x002fe4000f8410ff */
[----:B------:R-:W-:Y:S02]  /*0410*/  LEA.HI.X R5, R12, UR7, R13, 0x2, P1 ;  /* 0x000000070c057c11 */ /* 0x000fe400088f140d */
[----:B------:R-:W-:-:S02]  /*0420*/  LEA.HI.X R21, R14, UR9, R4, 0x2, P2 ;  /* 0x000000090e157c11 */ /* 0x000fc400090f1404 */
[----:B------:R-:W-:-:S04]  /*0430*/  IADD3 R20, P1, PT, R20, 0x10, RZ ;  /* 0x0000001014147810 */ /* 0x000fc80007f3e0ff */
[----:B------:R-:W-:-:S09]  /*0440*/  IADD3.X R21, PT, PT, RZ, R21, RZ, P1, !PT ;  /* 0x00000015ff157210 */ /* 0x000fd20000ffe4ff */
.L_x_2:
[----:B------:R-:W-:Y:S02]  /*0450*/  IMAD.MOV.U32 R24, RZ, RZ, R6 ;  /* 0x000000ffff187224 */ /* 0x000fe400078e0006 */
[----:B------:R-:W-:Y:S02]  /*0460*/  IMAD.MOV.U32 R18, RZ, RZ, R20 ;  /* 0x000000ffff127224 */ /* 0x000fe400078e0014 */
[----:B------:R-:W-:Y:S02]  /*0470*/  IMAD.MOV.U32 R19, RZ, RZ, R21 ;  /* 0x000000ffff137224 */ /* 0x000fe400078e0015 */
[----:B------:R-:W-:-:S03]  /*0480*/  IMAD.MOV.U32 R25, RZ, RZ, R5 ;  /* 0x000000ffff197224 */ /* 0x000fc600078e0005 */
[----:B------:R-:W2:Y:S04]  /*0490*/  LDG.E R29, desc[UR4][R18.64+-0x10] ;  /* 0xfffff004121d7981 */ /* 0x000ea8000c1e1900 */
[----:B------:R-:W2:Y:S01]  /*04a0*/  LDG.E R24, desc[UR4][R24.64] ;  /* 0x0000000418187981 */ /* 0x000ea2000c1e1900 */
[----:B------:R-:W-:-:S03]  /*04b0*/  IADD3 R22, P1, PT, R6, R10, RZ ;  /* 0x0000000a06167210 */ /* 0x000fc60007f3e0ff */
[----:B------:R-:W3:Y:S02]  /*04c0*/  LDG.E R27, desc[UR4][R18.64+-0xc] ;  /* 0xfffff404121b7981 */ /* 0x000ee4000c1e1900 */
[----:B------:R-:W-:Y:S01]  /*04d0*/  IMAD.X R23, R5, 0x1, R7, P1 ;  /* 0x0000000105177824 */ /* 0x000fe200008e0607 */
[----:B------:R-:W-:-:S04]  /*04e0*/  IADD3 R20, P1, PT, R22, R10, RZ ;  /* 0x0000000a16147210 */ /* 0x000fc80007f3e0ff */
[----:B------:R2:W3:Y:S01]  /*04f0*/  LDG.E R26, desc[UR4][R22.64] ;  /* 0x00000004161a7981 */ /* 0x0004e2000c1e1900 */
[----:B------:R-:W-:-:S03]  /*0500*/  IMAD.X R21, R23, 0x1, R7, P1 ;  /* 0x0000000117157824 */ /* 0x000fc600008e0607 */
[----:B------:R-:W4:Y:S01]  /*0510*/  LDG.E R23, desc[UR4][R18.64+-0x4] ;  /* 0xfffffc0412177981 */ /* 0x000f22000c1e1900 */
[----:B--2---:R-:W-:-:S03]  /*0520*/  IMAD R22, R29, R24, R28 ;  /* 0x000000181d167224 */ /* 0x004fc600078e021c */
[----:B------:R-:W2:Y:S04]  /*0530*/  LDG.E R29, desc[UR4][R20.64] ;  /* 0x00000004141d7981 */ /* 0x000ea8000c1e1900 */
[----:B------:R-:W2:Y:S01]  /*0540*/  LDG.E R28, desc[UR4][R18.64+-0x8] ;  /* 0xfffff804121c7981 */ /* 0x000ea2000c1e1900 */
[----:B------:R-:W-:-:S05]  /*0550*/  IADD3 R24, P1, PT, R20, R10, RZ ;  /* 0x0000000a14187210 */ /* 0x000fca0007f3e0ff */
[----:B------:R-:W-:Y:S02]  /*0560*/  IMAD.X R25, R21, 0x1, R7, P1 ;  /* 0x0000000115197824 */ /* 0x000fe400008e0607 */
[----:B---3--:R-:W-:Y:S01]  /*0570*/  IMAD R22, R27, R26, R22 ;  /* 0x0000001a1b167224 */ /* 0x008fe200078e0216 */
[----:B------:R-:W-:Y:S02]  /*0580*/  IADD3 R26, P1, PT, R24, R10, RZ ;  /* 0x0000000a181a7210 */ /* 0x000fe40007f3e0ff */
[----:B------:R-:W4:Y:S02]  /*0590*/  LDG.E R20, desc[UR4][R24.64] ;  /* 0x0000000418147981 */ /* 0x000f24000c1e1900 */
[----:B------:R-:W-:Y:S01]  /*05a0*/  IADD3.X R27, PT, PT, R25, R7, RZ, P1, !PT ;  /* 0x00000007191b7210 */ /* 0x000fe20000ffe4ff */
[----:B--2---:R-:W-:-:S04]  /*05b0*/  IMAD R22, R28, R29, R22 ;  /* 0x0000001d1c167224 */ /* 0x004fc800078e0216 */
[----:B------:R-:W2:Y:S04]  /*05c0*/  LDG.E R28, desc[UR4][R26.64] ;  /* 0x000000041a1c7981 */ /* 0x000ea8000c1e1900 */
[----:B------:R-:W2:Y:S01]  /*05d0*/  LDG.E R29, desc[UR4][R18.64] ;  /* 0x00000004121d7981 */ /* 0x000ea2000c1e1900 */
[----:B----4-:R-:W-:Y:S01]  /*05e0*/  IMAD R23, R23, R20, R22 ;  /* 0x0000001417177224 */ /* 0x010fe200078e0216 */
[-C--:B------:R-:W-:Y:S02]  /*05f0*/  IADD3 R20, P1, PT, R26, R10.reuse, RZ ;  /* 0x0000000a1a147210 */ /* 0x080fe40007f3e0ff */
[----:B------:R-:W3:Y:S03]  /*0600*/  LDG.E R26, desc[UR4][R18.64+0x4] ;  /* 0x00000404121a7981 */ /* 0x000ee6000c1e1900 */
[----:B------:R-:W-:Y:S01]  /*0610*/  IMAD.X R21, R27, 0x1, R7, P1 ;  /* 0x000000011b157824 */ /* 0x000fe200008e0607 */
[----:B------:R-:W-:Y:S01]  /*0620*/  IADD3 R22, P1, PT, R20, R10, RZ ;  /* 0x0000000a14167210 */ /* 0x000fe20007f3e0ff */
[----:B------:R-:W4:Y:S01]  /*0630*/  LDG.E R27, desc[UR4][R18.64+0xc] ;  /* 0x00000c04121b7981 */ /* 0x000f22000c1e1900 */
[----:B--2---:R-:W-:-:S03]  /*0640*/  IMAD R28, R29, R28, R23 ;  /* 0x0000001c1d1c7224 */ /* 0x004fc600078e0217 */
[--C-:B------:R-:W-:Y:S01]  /*0650*/  IMAD.X R23, R21, 0x1, R7.reuse, P1 ;  /* 0x0000000115177824 */ /* 0x100fe200008e0607 */
[----:B------:R-:W-:Y:S01]  /*0660*/  IADD3 R24, P1, PT, R22, R10, RZ ;  /* 0x0000000a16187210 */ /* 0x000fe20007f3e0ff */
[----:B------:R-:W3:Y:S04]  /*0670*/  LDG.E R21, desc[UR4][R20.64] ;  /* 0x0000000414157981 */ /* 0x000ee8000c1e1900 */
[----:B------:R-:W2:Y:S01]  /*0680*/  LDG.E R29, desc[UR4][R22.64] ;  /* 0x00000004161d7981 */ /* 0x000ea2000c1e1900 */
[----:B------:R-:W-:-:S03]  /*0690*/  IMAD.X R25, R23, 0x1, R7, P1 ;  /* 0x0000000117197824 */ /* 0x000fc600008e0607 */
[----:B------:R-:W2:Y:S04]  /*06a0*/  LDG.E R20, desc[UR4][R18.64+0x8] ;  /* 0x0000080412147981 */ /* 0x000ea8000c1e1900 */
[----:B------:R-:W4:Y:S01]  /*06b0*/  LDG.E R24, desc[UR4][R24.64] ;  /* 0x0000000418187981 */ /* 0x000f22000c1e1900 */
[----:B------:R-:W-:-:S05]  /*06c0*/  VIADD R9, R9, 0x8 ;  /* 0x0000000809097836 */ /* 0x000fca0000000000 */
[----:B------:R-:W-:Y:S02]  /*06d0*/  ISETP.NE.AND P1, PT, R9, RZ, PT ;  /* 0x000000ff0900720c */ /* 0x000fe40003f25270 */
[----:B------:R-:W-:-:S05]  /*06e0*/  LEA R6, P2, R16, R6, 0x5 ;  /* 0x0000000610067211 */ /* 0x000fca00078428ff */
[----:B------:R-:W-:Y:S02]  /*06f0*/  IMAD.X R5, R5, 0x1, R8, P2 ;  /* 0x0000000105057824 */ /* 0x000fe400010e0608 */
[----:B---3--:R-:W-:-:S04]  /*0700*/  IMAD R26, R26, R21, R28 ;  /* 0x000000151a1a7224 */ /* 0x008fc800078e021c */
[----:B--2---:R-:W-:Y:S01]  /*0710*/  IMAD R26, R20, R29, R26 ;  /* 0x0000001d141a7224 */ /* 0x004fe200078e021a */
[----:B------:R-:W-:-:S03]  /*0720*/  IADD3 R20, P3, PT, R18, 0x20, RZ ;  /* 0x0000002012147810 */ /* 0x000fc60007f7e0ff */
[----:B----4-:R-:W-:Y:S02]  /*0730*/  IMAD R28, R27, R24, R26 ;  /* 0x000000181b1c7224 */ /* 0x010fe400078e021a */
[----:B------:R-:W-:Y:S01]  /*0740*/  IMAD.X R21, RZ, RZ, R19, P3 ;  /* 0x000000ffff157224 */ /* 0x000fe200018e0613 */
[----:B------:R-:W-:Y:S07]  /*0750*/  @P1 BRA `(.L_x_2) ;  /* 0xfffffffc003c1947 */ /* 0x000fee000383ffff */
.L_x_1:
[----:B------:R-:W-:Y:S05]  /*0760*/  @!P0 BRA `(.L_x_3) ;  /* 0x0000000400348947 */ /* 0x000fea0003800000 */
[----:B------:R-:W-:Y:S02]  /*0770*/  ISETP.GE.U32.AND P1, PT, R2, 0x4, PT ;  /* 0x000000040200780c */ /* 0x000fe40003f26070 */
[----:B------:R-:W-:-:S04]  /*0780*/  LOP3.LUT R22, R0, 0x3, RZ, 0xc0, !PT ;  /* 0x0000000300167812 */ /* 0x000fc800078ec0ff */
[----:B------:R-:W-:-:S07]  /*0790*/  ISETP.NE.AND P0, PT, R22, RZ, PT ;  /* 0x000000ff1600720c */ /* 0x000fce0003f05270 */
[----:B------:R-:W-:Y:S06]  /*07a0*/  @!P1 BRA `(.L_x_4) ;  /* 0x00000000007c9947 */ /* 0x000fec0003800000 */
[----:B------:R-:W0:Y:S01]  /*07b0*/  LDCU.64 UR6, c[0x0][0x388] ;  /* 0x00007100ff0677ac */ /* 0x000e220008000a00 */
[C---:B------:R-:W-:Y:S01]  /*07c0*/  IADD3 R2, P1, PT, R3.reuse, R14, RZ ;  /* 0x0000000e03027210 */ /* 0x040fe20007f3e0ff */
[C---:B------:R-:W-:Y:S01]  /*07d0*/  IMAD.WIDE.U32 R8, R3.reuse, R16, R12 ;  /* 0x0000001003087225 */ /* 0x040fe200078e000c */
[C---:B------:R-:W-:Y:S01]  /*07e0*/  SHF.L.U64.HI R25, R16.reuse, 0x2, R17 ;  /* 0x0000000210197819 */ /* 0x040fe20000010211 */
[----:B------:R-:W1:Y:S02]  /*07f0*/  LDCU.64 UR8, c[0x0][0x390] ;  /* 0x00007200ff0877ac */ /* 0x000e640008000a00 */
[----:B------:R-:W-:Y:S02]  /*0800*/  IMAD.X R7, RZ, RZ, R4, P1 ;  /* 0x000000ffff077224 */ /* 0x000fe400008e0604 */
[----:B------:R-:W-:Y:S01]  /*0810*/  IMAD R5, R3, R17, R9 ;  /* 0x0000001103057224 */ /* 0x000fe200078e0209 */
[----:B------:R-:W-:Y:S02]  /*0820*/  SHF.L.U32 R9, R16, 0x2, RZ ;  /* 0x0000000210097819 */ /* 0x000fe400000006ff */
[----:B0-----:R-:W-:-:S02]  /*0830*/  LEA R6, P1, R2, UR6, 0x2 ;  /* 0x0000000602067c11 */ /* 0x001fc4000f8210ff */
[----:B-1----:R-:W-:Y:S02]  /*0840*/  LEA R20, P2, R8, UR8, 0x2 ;  /* 0x0000000808147c11 */ /* 0x002fe4000f8410ff */
[----:B------:R-:W-:Y:S02]  /*0850*/  LEA.HI.X R7, R2, UR7, R7, 0x2, P1 ;  /* 0x0000000702077c11 */ /* 0x000fe400088f1407 */
[----:B------:R-:W-:Y:S02]  /*0860*/  LEA.HI.X R21, R8, UR9, R5, 0x2, P2 ;  /* 0x0000000908157c11 */ /* 0x000fe400090f1405 */
[----:B------:R-:W-:Y:S01]  /*0870*/  IADD3 R18, P1, PT, R9, R20, RZ ;  /* 0x0000001409127210 */ /* 0x000fe20007f3e0ff */
[----:B------:R-:W2:Y:S03]  /*0880*/  LDG.E R2, desc[UR4][R6.64] ;  /* 0x0000000406027981 */ /* 0x000ea6000c1e1900 */
[-C--:B------:R-:W-:Y:S01]  /*0890*/  IADD3 R10, P2, PT, R18, R9.reuse, RZ ;  /* 0x00000009120a7210 */ /* 0x080fe20007f5e0ff */
[----:B------:R-:W-:Y:S01]  /*08a0*/  IMAD.X R19, R25, 0x1, R21, P1 ;  /* 0x0000000119137824 */ /* 0x000fe200008e0615 */
[----:B------:R-:W2:Y:S02]  /*08b0*/  LDG.E R5, desc[UR4][R20.64] ;  /* 0x0000000414057981 */ /* 0x000ea4000c1e1900 */
[----:B------:R-:W-:Y:S01]  /*08c0*/  IADD3 R8, P1, PT, R10, R9, RZ ;  /* 0x000000090a087210 */ /* 0x000fe20007f3e0ff */
[--C-:B------:R-:W-:Y:S01]  /*08d0*/  IMAD.X R11, R19, 0x1, R25.reuse, P2 ;  /* 0x00000001130b7824 */ /* 0x100fe200010e0619 */
[----:B------:R-:W3:Y:S04]  /*08e0*/  LDG.E R18, desc[UR4][R18.64] ;  /* 0x0000000412127981 */ /* 0x000ee8000c1e1900 */
[----:B------:R-:W3:Y:S01]  /*08f0*/  LDG.E R23, desc[UR4][R6.64+0x4] ;  /* 0x0000040406177981 */ /* 0x000ee2000c1e1900 */
[----:B------:R-:W-:-:S03]  /*0900*/  IMAD.X R9, R11, 0x1, R25, P1 ;  /* 0x000000010b097824 */ /* 0x000fc600008e0619 */
[----:B------:R-:W4:Y:S04]  /*0910*/  LDG.E R10, desc[UR4][R10.64] ;  /* 0x000000040a0a7981 */ /* 0x000f28000c1e1900 */
[----:B------:R-:W4:Y:S04]  /*0920*/  LDG.E R25, desc[UR4][R6.64+0x8] ;  /* 0x0000080406197981 */ /* 0x000f28000c1e1900 */
[----:B------:R-:W5:Y:S04]  /*0930*/  LDG.E R21, desc[UR4][R6.64+0xc] ;  /* 0x00000c0406157981 */ /* 0x000f68000c1e1900 */
[----:B------:R-:W5:Y:S01]  /*0940*/  LDG.E R8, desc[UR4][R8.64] ;  /* 0x0000000408087981 */ /* 0x000f62000c1e1900 */
[----:B------:R-:W-:-:S02]  /*0950*/  VIADD R3, R3, 0x4 ;  /* 0x0000000403037836 */ /* 0x000fc40000000000 */
[----:B--2---:R-:W-:-:S04]  /*0960*/  IMAD R2, R2, R5, R28 ;  /* 0x0000000502027224 */ /* 0x004fc800078e021c */
[----:B---3--:R-:W-:-:S04]  /*0970*/  IMAD R2, R23, R18, R2 ;  /* 0x0000001217027224 */ /* 0x008fc800078e0202 */
[----:B----4-:R-:W-:-:S04]  /*0980*/  IMAD R2, R25, R10, R2 ;  /* 0x0000000a19027224 */ /* 0x010fc800078e0202 */
[----:B-----5:R-:W-:-:S07]  /*0990*/  IMAD R28, R21, R8, R2 ;  /* 0x00000008151c7224 */ /* 0x020fce00078e0202 */
.L_x_4:
[----:B------:R-:W-:Y:S05]  /*09a0*/  @!P0 BRA `(.L_x_3) ;  /* 0x0000000000a48947 */ /* 0x000fea0003800000 */
[----:B------:R-:W-:Y:S02]  /*09b0*/  ISETP.NE.AND P1, PT, R22, 0x1, PT ;  /* 0x000000011600780c */ /* 0x000fe40003f25270 */
[----:B------:R-:W-:-:S04]  /*09c0*/  LOP3.LUT R0, R0, 0x1, RZ, 0xc0, !PT ;  /* 0x0000000100007812 */ /* 0x000fc800078ec0ff */
[----:B------:R-:W-:-:S07]  /*09d0*/  ISETP.NE.U32.AND P0, PT, R0, 0x1, PT ;  /* 0x000000010000780c */ /* 0x000fce0003f05070 */
[----:B------:R-:W-:Y:S06]  /*09e0*/  @!P1 BRA `(.L_x_5) ;  /* 0x0000000000549947 */ /* 0x000fec0003800000 */
[----:B------:R-:W0:Y:S01]  /*09f0*/  LDCU.64 UR6, c[0x0][0x388] ;  /* 0x00007100ff0677ac */ /* 0x000e220008000a00 */
[----:B------:R-:W-:Y:S01]  /*0a00*/  IMAD.MOV.U32 R6, RZ, RZ, R12 ;  /* 0x000000ffff067224 */ /* 0x000fe200078e000c */
[C---:B------:R-:W-:Y:S01]  /*0a10*/  IADD3 R0, P1, PT, R3.reuse, R14, RZ ;  /* 0x0000000e03007210 */ /* 0x040fe20007f3e0ff */
[----:B------:R-:W-:Y:S01]  /*0a20*/  IMAD.MOV.U32 R7, RZ, RZ, R13 ;  /* 0x000000ffff077224 */ /* 0x000fe200078e000d */
[----:B------:R-:W1:Y:S02]  /*0a30*/  LDCU.64 UR8, c[0x0][0x390] ;  /* 0x00007200ff0877ac */ /* 0x000e640008000a00 */
[----:B------:R-:W-:Y:S01]  /*0a40*/  IADD3.X R5, PT, PT, RZ, R4, RZ, P1, !PT ;  /* 0x00000004ff057210 */ /* 0x000fe20000ffe4ff */
[----:B------:R-:W-:-:S04]  /*0a50*/  IMAD.WIDE.U32 R8, R3, R16, R6 ;  /* 0x0000001003087225 */ /* 0x000fc800078e0006 */
[C---:B------:R-:W-:Y:S01]  /*0a60*/  IMAD R9, R3.reuse, R17, R9 ;  /* 0x0000001103097224 */ /* 0x040fe200078e0209 */
[----:B0-----:R-:W-:Y:S02]  /*0a70*/  LEA R6, P1, R0, UR6, 0x2 ;  /* 0x0000000600067c11 */ /* 0x001fe4000f8210ff */
[----:B-1----:R-:W-:Y:S02]  /*0a80*/  LEA R10, P2, R8, UR8, 0x2 ;  /* 0x00000008080a7c11 */ /* 0x002fe4000f8410ff */
[----:B------:R-:W-:Y:S02]  /*0a90*/  LEA.HI.X R7, R0, UR7, R5, 0x2, P1 ;  /* 0x0000000700077c11 */ /* 0x000fe400088f1405 */
[----:B------:R-:W-:Y:S02]  /*0aa0*/  LEA.HI.X R11, R8, UR9, R9, 0x2, P2 ;  /* 0x00000009080b7c11 */ /* 0x000fe400090f1409 */
[C---:B------:R-:W-:Y:S01]  /*0ab0*/  LEA R8, P1, R16.reuse, R10, 0x2 ;  /* 0x0000000a10087211 */ /* 0x040fe200078210ff */
[----:B------:R-:W2:Y:S03]  /*0ac0*/  LDG.E R5, desc[UR4][R6.64] ;  /* 0x0000000406057981 */ /* 0x000ea6000c1e1900 */
[----:B------:R-:W-:Y:S01]  /*0ad0*/  LEA.HI.X R9, R16, R11, R17, 0x2, P1 ;  /* 0x0000000b10097211 */ /* 0x000fe200008f1411 */
[----:B------:R-:W2:Y:S04]  /*0ae0*/  LDG.E R10, desc[UR4][R10.64] ;  /* 0x000000040a0a7981 */ /* 0x000ea8000c1e1900 */
[----:B------:R-:W3:Y:S04]  /*0af0*/  LDG.E R0, desc[UR4][R6.64+0x4] ;  /* 0x0000040406007981 */ /* 0x000ee8000c1e1900 */
[----:B------:R-:W3:Y:S01]  /*0b00*/  LDG.E R8, desc[UR4][R8.64] ;  /* 0x0000000408087981 */ /* 0x000ee2000c1e1900 */
[----:B------:R-:W-:-:S02]  /*0b10*/  VIADD R3, R3, 0x2 ;  /* 0x0000000203037836 */ /* 0x000fc40000000000 */
[----:B--2---:R-:W-:-:S04]  /*0b20*/  IMAD R5, R5, R10, R28 ;  /* 0x0000000a05057224 */ /* 0x004fc800078e021c */
[----:B---3--:R-:W-:-:S07]  /*0b30*/  IMAD R28, R0, R8, R5 ;  /* 0x00000008001c7224 */ /* 0x008fce00078e0205 */
.L_x_5:
[----:B------:R-:W-:Y:S05]  /*0b40*/  @P0 BRA `(.L_x_3) ;  /* 0x00000000003c0947 */ /* 0x000fea0003800000 */
[----:B------:R-:W0:Y:S01]  /*0b50*/  LDCU.64 UR6, c[0x0][0x388] ;  /* 0x00007100ff0677ac */ /* 0x000e220008000a00 */
[----:B------:R-:W-:Y:S01]  /*0b60*/  IMAD.MOV.U32 R6, RZ, RZ, R12 ;  /* 0x000000ffff067224 */ /* 0x000fe200078e000c */
[C---:B------:R-:W-:Y:S01]  /*0b70*/  IADD3 R0, P0, PT, R3.reuse, R14, RZ ;  /* 0x0000000e03007210 */ /* 0x040fe20007f1e0ff */
[----:B------:R-:W-:Y:S01]  /*0b80*/  IMAD.MOV.U32 R7, RZ, RZ, R13 ;  /* 0x000000ffff077224 */ /* 0x000fe200078e000d */
[----:B------:R-:W1:Y:S01]  /*0b90*/  LDCU.64 UR8, c[0x0][0x390] ;  /* 0x00007200ff0877ac */ /* 0x000e620008000a00 */
[----:B------:R-:W-:-:S04]  /*0ba0*/  IMAD.WIDE.U32 R6, R3, R16, R6 ;  /* 0x0000001003067225 */ /* 0x000fc800078e0006 */
[----:B------:R-:W-:Y:S02]  /*0bb0*/  IMAD.X R5, RZ, RZ, R4, P0 ;  /* 0x000000ffff057224 */ /* 0x000fe400000e0604 */
[----:B------:R-:W-:Y:S01]  /*0bc0*/  IMAD R17, R3, R17, R7 ;  /* 0x0000001103117224 */ /* 0x000fe200078e0207 */
[----:B0-----:R-:W-:Y:S02]  /*0bd0*/  LEA R2, P0, R0, UR6, 0x2 ;  /* 0x0000000600027c11 */ /* 0x001fe4000f8010ff */
[----:B-1----:R-:W-:Y:S02]  /*0be0*/  LEA R8, P1, R6, UR8, 0x2 ;  /* 0x0000000806087c11 */ /* 0x002fe4000f8210ff */
[----:B------:R-:W-:Y:S02]  /*0bf0*/  LEA.HI.X R3, R0, UR7, R5, 0x2, P0 ;  /* 0x0000000700037c11 */ /* 0x000fe400080f1405 */
[----:B------:R-:W-:-:S04]  /*0c00*/  LEA.HI.X R9, R6, UR9, R17, 0x2, P1 ;  /* 0x0000000906097c11 */ /* 0x000fc800088f1411 */
[----:B------:R-:W2:Y:S04]  /*0c10*/  LDG.E R3, desc[UR4][R2.64] ;  /* 0x0000000402037981 */ /* 0x000ea8000c1e1900 */
[----:B------:R-:W2:Y:S02]  /*0c20*/  LDG.E R8, desc[UR4][R8.64] ;  /* 0x0000000408087981 */ /* 0x000ea4000c1e1900 */
[----:B--2---:R-:W-:-:S07]  /*0c30*/  IMAD R28, R3, R8, R28 ;  /* 0x00000008031c7224 */ /* 0x004fce00078e021c */
.L_x_3:
[----:B------:R-:W0:Y:S01]  /*0c40*/  LDCU.64 UR6, c[0x0][0x380] ;  /* 0x00007000ff0677ac */ /* 0x000e220008000a00 */
[----:B------:R-:W-:-:S05]  /*0c50*/  IADD3 R14, P0, PT, R12, R14, RZ ;  /* 0x0000000e0c0e7210 */ /* 0x000fca0007f1e0ff */
[----:B------:R-:W-:Y:S01]  /*0c60*/  IMAD.X R13, R13, 0x1, R4, P0 ;  /* 0x000000010d0d7824 */ /* 0x000fe200000e0604 */
[----:B0-----:R-:W-:-:S04]  /*0c70*/  LEA R2, P0, R14, UR6, 0x2 ;  /* 0x000000060e027c11 */ /* 0x001fc8000f8010ff */
[----:B------:R-:W-:-:S05]  /*0c80*/  LEA.HI.X R3, R14, UR7, R13, 0x2, P0 ;  /* 0x000000070e037c11 */ /* 0x000fca00080f140d */
[----:B------:R-:W-:Y:S01]  /*0c90*/  STG.E desc[UR4][R2.64], R28 ;  /* 0x0000001c02007986 */ /* 0x000fe2000c101904 */
[----:B------:R-:W-:Y:S05]  /*0ca0*/  EXIT ;  /* 0x000000000000794d */ /* 0x000fea0003800000 */
.L_x_6:
        /* <DEDUP_REMOVED lines=13> */
.L_x_8:


//--------------------- .nv.shared.reserved.0     --------------------------
	.section	.nv.shared.reserved.0,"aw",@nobits
	.weak		__nv_reservedSMEM_offset_0_alias
	.size		__nv_reservedSMEM_offset_0_alias, 0, 64
	.other		__nv_reservedSMEM_offset_0_alias,@"STO_CUDA_RESERVED_SHARED STV_DEFAULT"
__nv_reservedSMEM_offset_0_alias:
	.zero		0
	.zero		64


//--------------------- .nv.constant0._Z9addKernelPiPKiS1_ --------------------------
	.section	.nv.constant0._Z9addKernelPiPKiS1_,"a",@progbits
	.sectionflags	@""
	.align	4
.nv.constant0._Z9addKernelPiPKiS1_:
	.zero		920


//--------------------- .nv.constant0._Z15mulMatrixKernelPiPKiS1_im --------------------------
	.section	.nv.constant0._Z15mulMatrixKernelPiPKiS1_im,"a",@progbits
	.sectionflags	@""
	.align	4
.nv.constant0._Z15mulMatrixKernelPiPKiS1_im:
	.zero		936


//--------------------- SYMBOLS --------------------------

	.type		.nv.reservedSmem.offset0,@object
	.size		.nv.reservedSmem.offset0,0x4
